//
// Generated by NVIDIA NVVM Compiler
//
// Compiler Build ID: CL-36424714
// Cuda compilation tools, release 13.0, V13.0.88
// Based on NVVM 20.0.0
//

.version 9.0
.target sm_100
.address_size 64

	// .globl	_Z26matrixMultiplicationKernelPfS_S_l

.visible .entry _Z26matrixMultiplicationKernelPfS_S_l(
	.param .u64 .ptr .align 1 _Z26matrixMultiplicationKernelPfS_S_l_param_0,
	.param .u64 .ptr .align 1 _Z26matrixMultiplicationKernelPfS_S_l_param_1,
	.param .u64 .ptr .align 1 _Z26matrixMultiplicationKernelPfS_S_l_param_2,
	.param .u64 _Z26matrixMultiplicationKernelPfS_S_l_param_3
)
{
	.reg .pred 	%p<10>;
	.reg .b32 	%r<9>;
	.reg .b32 	%f<68>;
	.reg .b64 	%rd<105>;

	ld.param.u64 	%rd26, [_Z26matrixMultiplicationKernelPfS_S_l_param_0];
	ld.param.u64 	%rd27, [_Z26matrixMultiplicationKernelPfS_S_l_param_1];
	ld.param.u64 	%rd25, [_Z26matrixMultiplicationKernelPfS_S_l_param_3];
	cvta.to.global.u64 	%rd1, %rd27;
	cvta.to.global.u64 	%rd2, %rd26;
	mov.u32 	%r1, %ctaid.y;
	mov.u32 	%r2, %ntid.y;
	mov.u32 	%r3, %tid.y;
	mad.lo.s32 	%r4, %r1, %r2, %r3;
	mov.u32 	%r5, %ctaid.x;
	mov.u32 	%r6, %ntid.x;
	mov.u32 	%r7, %tid.x;
	mad.lo.s32 	%r8, %r5, %r6, %r7;
	cvt.u64.u32 	%rd3, %r4;
	cvt.s64.s32 	%rd4, %r8;
	max.s64 	%rd28, %rd3, %rd4;
	setp.ge.s64 	%p1, %rd28, %rd25;
	mov.f32 	%f67, 0f00000000;
	@%p1 bra 	$L__BB0_12;
	mul.lo.s64 	%rd5, %rd25, %rd3;
	add.s64 	%rd30, %rd25, -1;
	and.b64  	%rd6, %rd25, 7;
	setp.lt.u64 	%p2, %rd30, 7;
	mov.f32 	%f67, 0f00000000;
	mov.b64 	%rd103, 0;
	@%p2 bra 	$L__BB0_4;
	and.b64  	%rd103, %rd25, -8;
	shl.b64 	%rd31, %rd4, 2;
	add.s64 	%rd100, %rd1, %rd31;
	shl.b64 	%rd9, %rd25, 5;
	shl.b64 	%rd32, %rd5, 2;
	add.s64 	%rd33, %rd32, %rd2;
	add.s64 	%rd99, %rd33, 16;
	shl.b64 	%rd11, %rd25, 2;
	mov.f32 	%f67, 0f00000000;
	mov.u64 	%rd101, %rd103;
$L__BB0_3:
	.pragma "nounroll";
	ld.global.f32 	%f17, [%rd99+-16];
	ld.global.f32 	%f18, [%rd100];
	fma.rn.f32 	%f19, %f17, %f18, %f67;
	ld.global.f32 	%f20, [%rd99+-12];
	add.s64 	%rd34, %rd100, %rd11;
	ld.global.f32 	%f21, [%rd34];
	fma.rn.f32 	%f22, %f20, %f21, %f19;
	ld.global.f32 	%f23, [%rd99+-8];
	add.s64 	%rd35, %rd34, %rd11;
	ld.global.f32 	%f24, [%rd35];
	fma.rn.f32 	%f25, %f23, %f24, %f22;
	ld.global.f32 	%f26, [%rd99+-4];
	add.s64 	%rd36, %rd35, %rd11;
	ld.global.f32 	%f27, [%rd36];
	fma.rn.f32 	%f28, %f26, %f27, %f25;
	ld.global.f32 	%f29, [%rd99];
	add.s64 	%rd37, %rd36, %rd11;
	ld.global.f32 	%f30, [%rd37];
	fma.rn.f32 	%f31, %f29, %f30, %f28;
	ld.global.f32 	%f32, [%rd99+4];
	add.s64 	%rd38, %rd37, %rd11;
	ld.global.f32 	%f33, [%rd38];
	fma.rn.f32 	%f34, %f32, %f33, %f31;
	ld.global.f32 	%f35, [%rd99+8];
	add.s64 	%rd39, %rd38, %rd11;
	ld.global.f32 	%f36, [%rd39];
	fma.rn.f32 	%f37, %f35, %f36, %f34;
	ld.global.f32 	%f38, [%rd99+12];
	add.s64 	%rd40, %rd39, %rd11;
	ld.global.f32 	%f39, [%rd40];
	fma.rn.f32 	%f67, %f38, %f39, %f37;
	add.s64 	%rd101, %rd101, -8;
	add.s64 	%rd100, %rd100, %rd9;
	add.s64 	%rd99, %rd99, 32;
	setp.ne.s64 	%p3, %rd101, 0;
	@%p3 bra 	$L__BB0_3;
$L__BB0_4:
	setp.eq.s64 	%p4, %rd6, 0;
	@%p4 bra 	$L__BB0_12;
	and.b64  	%rd19, %rd25, 3;
	setp.lt.u64 	%p5, %rd6, 4;
	@%p5 bra 	$L__BB0_7;
	add.s64 	%rd41, %rd103, %rd5;
	shl.b64 	%rd42, %rd41, 2;
	add.s64 	%rd43, %rd2, %rd42;
	ld.global.f32 	%f41, [%rd43];
	mad.lo.s64 	%rd44, %rd103, %rd25, %rd4;
	shl.b64 	%rd45, %rd44, 2;
	add.s64 	%rd46, %rd1, %rd45;
	ld.global.f32 	%f42, [%rd46];
	fma.rn.f32 	%f43, %f41, %f42, %f67;
	add.s64 	%rd47, %rd103, 1;
	and.b64  	%rd48, %rd47, 4294967295;
	add.s64 	%rd49, %rd48, %rd5;
	shl.b64 	%rd50, %rd49, 2;
	add.s64 	%rd51, %rd2, %rd50;
	ld.global.f32 	%f44, [%rd51];
	mad.lo.s64 	%rd52, %rd48, %rd25, %rd4;
	shl.b64 	%rd53, %rd52, 2;
	add.s64 	%rd54, %rd1, %rd53;
	ld.global.f32 	%f45, [%rd54];
	fma.rn.f32 	%f46, %f44, %f45, %f43;
	add.s64 	%rd55, %rd103, 2;
	and.b64  	%rd56, %rd55, 4294967295;
	add.s64 	%rd57, %rd56, %rd5;
	shl.b64 	%rd58, %rd57, 2;
	add.s64 	%rd59, %rd2, %rd58;
	ld.global.f32 	%f47, [%rd59];
	mad.lo.s64 	%rd60, %rd56, %rd25, %rd4;
	shl.b64 	%rd61, %rd60, 2;
	add.s64 	%rd62, %rd1, %rd61;
	ld.global.f32 	%f48, [%rd62];
	fma.rn.f32 	%f49, %f47, %f48, %f46;
	add.s64 	%rd63, %rd103, 3;
	and.b64  	%rd64, %rd63, 4294967295;
	add.s64 	%rd65, %rd64, %rd5;
	shl.b64 	%rd66, %rd65, 2;
	add.s64 	%rd67, %rd2, %rd66;
	ld.global.f32 	%f50, [%rd67];
	mad.lo.s64 	%rd68, %rd64, %rd25, %rd4;
	shl.b64 	%rd69, %rd68, 2;
	add.s64 	%rd70, %rd1, %rd69;
	ld.global.f32 	%f51, [%rd70];
	fma.rn.f32 	%f67, %f50, %f51, %f49;
	add.s64 	%rd71, %rd103, 4;
	and.b64  	%rd103, %rd71, 4294967295;
$L__BB0_7:
	setp.eq.s64 	%p6, %rd19, 0;
	@%p6 bra 	$L__BB0_12;
	setp.eq.s64 	%p7, %rd19, 1;
	@%p7 bra 	$L__BB0_10;
	add.s64 	%rd72, %rd103, %rd5;
	shl.b64 	%rd73, %rd72, 2;
	add.s64 	%rd74, %rd2, %rd73;
	ld.global.f32 	%f53, [%rd74];
	mad.lo.s64 	%rd75, %rd103, %rd25, %rd4;
	shl.b64 	%rd76, %rd75, 2;
	add.s64 	%rd77, %rd1, %rd76;
	ld.global.f32 	%f54, [%rd77];
	fma.rn.f32 	%f55, %f53, %f54, %f67;
	add.s64 	%rd78, %rd103, 1;
	and.b64  	%rd79, %rd78, 4294967295;
	add.s64 	%rd80, %rd79, %rd5;
	shl.b64 	%rd81, %rd80, 2;
	add.s64 	%rd82, %rd2, %rd81;
	ld.global.f32 	%f56, [%rd82];
	mad.lo.s64 	%rd83, %rd79, %rd25, %rd4;
	shl.b64 	%rd84, %rd83, 2;
	add.s64 	%rd85, %rd1, %rd84;
	ld.global.f32 	%f57, [%rd85];
	fma.rn.f32 	%f67, %f56, %f57, %f55;
	add.s64 	%rd86, %rd103, 2;
	and.b64  	%rd103, %rd86, 4294967295;
$L__BB0_10:
	and.b64  	%rd87, %rd25, 1;
	setp.eq.b64 	%p8, %rd87, 1;
	not.pred 	%p9, %p8;
	@%p9 bra 	$L__BB0_12;
	add.s64 	%rd88, %rd103, %rd5;
	shl.b64 	%rd89, %rd88, 2;
	add.s64 	%rd90, %rd2, %rd89;
	ld.global.f32 	%f58, [%rd90];
	mad.lo.s64 	%rd91, %rd103, %rd25, %rd4;
	shl.b64 	%rd92, %rd91, 2;
	add.s64 	%rd93, %rd1, %rd92;
	ld.global.f32 	%f59, [%rd93];
	fma.rn.f32 	%f67, %f58, %f59, %f67;
$L__BB0_12:
	ld.param.u64 	%rd98, [_Z26matrixMultiplicationKernelPfS_S_l_param_2];
	cvta.to.global.u64 	%rd94, %rd98;
	mad.lo.s64 	%rd95, %rd25, %rd3, %rd4;
	shl.b64 	%rd96, %rd95, 2;
	add.s64 	%rd97, %rd94, %rd96;
	st.global.f32 	[%rd97], %f67;
	ret;

}


// ===== COMPILED SASS (sm_100) =====

	.target	sm_100

	.elftype	@"ET_EXEC"


//--------------------- .note.nv.tkinfo           --------------------------
	.section	.note.nv.tkinfo,"",@"SHT_NOTE"
	.sectionflags	@"SHF_NOTE_NV_TKINFO"
	.tkinfo
        /*0018*/ 	.word	0x00000002
        /*0030*/ 	.string	""
        /*0030*/ 	.string	"ptxas"
        /*0030*/ 	.string	"Cuda compilation tools, release 13.0, V13.0.88"
        /*0030*/ 	.string	"Build cuda_13.0.r13.0/compiler.36424714_0"
        /*0030*/ 	.string	"-arch sm_100 -m 64 "



//--------------------- .note.nv.cuinfo           --------------------------
	.section	.note.nv.cuinfo,"",@"SHT_NOTE"
	.sectionflags	@"SHF_NOTE_NV_CUINFO"
        /*0018*/ 	.short	0x0002
        /*001a*/ 	.short	0x0064
        /*001c*/ 	.short	0x0082
	.zero		2


//--------------------- .nv.info                  --------------------------
	.section	.nv.info,"",@"SHT_CUDA_INFO"
	.align	4


	//----- nvinfo : EIATTR_REGCOUNT
	.align		4
        /*0000*/ 	.byte	0x04, 0x2f
        /*0002*/ 	.short	(.L_1 - .L_0)
	.align		4
.L_0:
        /*0004*/ 	.word	index@(_Z26matrixMultiplicationKernelPfS_S_l)
        /*0008*/ 	.word	0x00000020


	//----- nvinfo : EIATTR_FRAME_SIZE
	.align		4
.L_1:
        /*000c*/ 	.byte	0x04, 0x11
        /*000e*/ 	.short	(.L_3 - .L_2)
	.align		4
.L_2:
        /*0010*/ 	.word	index@(_Z26matrixMultiplicationKernelPfS_S_l)
        /*0014*/ 	.word	0x00000000


	//----- nvinfo : EIATTR_MIN_STACK_SIZE
	.align		4
.L_3:
        /*0018*/ 	.byte	0x04, 0x12
        /*001a*/ 	.short	(.L_5 - .L_4)
	.align		4
.L_4:
        /*001c*/ 	.word	index@(_Z26matrixMultiplicationKernelPfS_S_l)
        /*0020*/ 	.word	0x00000000
.L_5:


//--------------------- .nv.compat                --------------------------
	.section	.nv.compat,"",@"SHT_CUDA_COMPAT_INFO"
	.align	4
        /*0000*/ 	.byte	0x02, 0x09, 0x00, 0x00, 0x02, 0x02, 0x01, 0x00, 0x02, 0x05, 0x05, 0x00, 0x03, 0x07, 0x01, 0x01
        /*0010*/ 	.byte	0x02, 0x03, 0x00, 0x00, 0x02, 0x06, 0x01, 0x00, 0x04, 0x0b, 0x08, 0x00, 0x09, 0x00, 0x00, 0x00
        /*0020*/ 	.byte	0x00, 0x00, 0x00, 0x00


//--------------------- .nv.info._Z26matrixMultiplicationKernelPfS_S_l --------------------------
	.section	.nv.info._Z26matrixMultiplicationKernelPfS_S_l,"",@"SHT_CUDA_INFO"
	.sectionflags	@""
	.align	4


	//----- nvinfo : EIATTR_CUDA_API_VERSION
	.align		4
        /*0000*/ 	.byte	0x04, 0x37
        /*0002*/ 	.short	(.L_7 - .L_6)
.L_6:
        /*0004*/ 	.word	0x00000082


	//----- nvinfo : EIATTR_KPARAM_INFO
	.align		4
.L_7:
        /*0008*/ 	.byte	0x04, 0x17
        /*000a*/ 	.short	(.L_9 - .L_8)
.L_8:
        /*000c*/ 	.word	0x00000000
        /*0010*/ 	.short	0x0003
        /*0012*/ 	.short	0x0018
        /*0014*/ 	.byte	0x00, 0xf0, 0x21, 0x00


	//----- nvinfo : EIATTR_KPARAM_INFO
	.align		4
.L_9:
        /*0018*/ 	.byte	0x04, 0x17
        /*001a*/ 	.short	(.L_11 - .L_10)
.L_10:
        /*001c*/ 	.word	0x00000000
        /*0020*/ 	.short	0x0002
        /*0022*/ 	.short	0x0010
        /*0024*/ 	.byte	0x00, 0xf5, 0x21, 0x00


	//----- nvinfo : EIATTR_KPARAM_INFO
	.align		4
.L_11:
        /*0028*/ 	.byte	0x04, 0x17
        /*002a*/ 	.short	(.L_13 - .L_12)
.L_12:
        /*002c*/ 	.word	0x00000000
        /*0030*/ 	.short	0x0001
        /*0032*/ 	.short	0x0008
        /*0034*/ 	.byte	0x00, 0xf5, 0x21, 0x00


	//----- nvinfo : EIATTR_KPARAM_INFO
	.align		4
.L_13:
        /*0038*/ 	.byte	0x04, 0x17
        /*003a*/ 	.short	(.L_15 - .L_14)
.L_14:
        /*003c*/ 	.word	0x00000000
        /*0040*/ 	.short	0x0000
        /*0042*/ 	.short	0x0000
        /*0044*/ 	.byte	0x00, 0xf5, 0x21, 0x00


	//----- nvinfo : EIATTR_SPARSE_MMA_MASK
	.align		4
.L_15:
        /*0048*/ 	.byte	0x03, 0x50
        /*004a*/ 	.short	0x0000


	//----- nvinfo : EIATTR_MAXREG_COUNT
	.align		4
        /*004c*/ 	.byte	0x03, 0x1b
        /*004e*/ 	.short	0x00ff


	//----- nvinfo : EIATTR_MERCURY_ISA_VERSION
	.align		4
        /*0050*/ 	.byte	0x03, 0x5f
        /*0052*/ 	.short	0x0101


	//----- nvinfo : EIATTR_VRC_CTA_INIT_COUNT
	.align		4
        /*0054*/ 	.byte	0x02, 0x4a
	.zero		1
	.zero		1


	//----- nvinfo : EIATTR_EXIT_INSTR_OFFSETS
	.align		4
        /*0058*/ 	.byte	0x04, 0x1c
        /*005a*/ 	.short	(.L_17 - .L_16)


	//   ....[0]....
.L_16:
        /*005c*/ 	.word	0x00000de0


	//----- nvinfo : EIATTR_CRS_STACK_SIZE
	.align		4
.L_17:
        /*0060*/ 	.byte	0x04, 0x1e
        /*0062*/ 	.short	(.L_19 - .L_18)
.L_18:
        /*0064*/ 	.word	0x00000000


	//----- nvinfo : EIATTR_CBANK_PARAM_SIZE
	.align		4
.L_19:
        /*0068*/ 	.byte	0x03, 0x19
        /*006a*/ 	.short	0x0020


	//----- nvinfo : EIATTR_PARAM_CBANK
	.align		4
        /*006c*/ 	.byte	0x04, 0x0a
        /*006e*/ 	.short	(.L_21 - .L_20)
	.align		4
.L_20:
        /*0070*/ 	.word	index@(.nv.constant0._Z26matrixMultiplicationKernelPfS_S_l)
        /*0074*/ 	.short	0x0380
        /*0076*/ 	.short	0x0020


	//----- nvinfo : EIATTR_SW_WAR
	.align		4
.L_21:
        /*0078*/ 	.byte	0x04, 0x36
        /*007a*/ 	.short	(.L_23 - .L_22)
.L_22:
        /*007c*/ 	.word	0x00000008
.L_23:


//--------------------- .nv.callgraph             --------------------------
	.section	.nv.callgraph,"",@"SHT_CUDA_CALLGRAPH"
	.align	4
	.sectionentsize	8
	.align		4
        /*0000*/ 	.word	0x00000000
	.align		4
        /*0004*/ 	.word	0xffffffff
	.align		4
        /*0008*/ 	.word	0x00000000
	.align		4
        /*000c*/ 	.word	0xfffffffe
	.align		4
        /*0010*/ 	.word	0x00000000
	.align		4
        /*0014*/ 	.word	0xfffffffd
	.align		4
        /*0018*/ 	.word	0x00000000
	.align		4
        /*001c*/ 	.word	0xfffffffc


//--------------------- .text._Z26matrixMultiplicationKernelPfS_S_l --------------------------
	.section	.text._Z26matrixMultiplicationKernelPfS_S_l,"ax",@progbits
	.align	128
        .global         _Z26matrixMultiplicationKernelPfS_S_l
        .type           _Z26matrixMultiplicationKernelPfS_S_l,@function
        .size           _Z26matrixMultiplicationKernelPfS_S_l,(.L_x_7 - _Z26matrixMultiplicationKernelPfS_S_l)
        .other          _Z26matrixMultiplicationKernelPfS_S_l,@"STO_CUDA_ENTRY STV_DEFAULT"
_Z26matrixMultiplicationKernelPfS_S_l:
.text._Z26matrixMultiplicationKernelPfS_S_l:
[----:B------:R-:W-:Y:S01]  /*0000*/  LDC R1, c[0x0][0x37c] ;  /* 0x0000df00ff017b82 */ /* 0x000fe20000000800 */
[----:B------:R-:W0:Y:S07]  /*0010*/  S2R R3, SR_TID.Y ;  /* 0x0000000000037919 */ /* 0x000e2e0000002200 */
[----:B------:R-:W0:Y:S01]  /*0020*/  LDC R0, c[0x0][0x364] ;  /* 0x0000d900ff007b82 */ /* 0x000e220000000800 */
[----:B------:R-:W1:Y:S01]  /*0030*/  LDCU.64 UR6, c[0x0][0x358] ;  /* 0x00006b00ff0677ac */ /* 0x000e620008000a00 */
[----:B------:R-:W-:Y:S01]  /*0040*/  BSSY.RECONVERGENT B0, `(.L_x_0) ;  /* 0x00000d1000007945 */ /* 0x000fe20003800200 */
[----:B------:R-:W2:Y:S01]  /*0050*/  S2R R15, SR_TID.X ;  /* 0x00000000000f7919 */ /* 0x000ea20000002100 */
[----:B------:R-:W-:-:S04]  /*0060*/  IMAD.MOV.U32 R26, RZ, RZ, RZ ;  /* 0x000000ffff1a7224 */ /* 0x000fc800078e00ff */
[----:B------:R-:W0:Y:S08]  /*0070*/  S2UR UR4, SR_CTAID.Y ;  /* 0x00000000000479c3 */ /* 0x000e300000002600 */
[----:B------:R-:W2:Y:S08]  /*0080*/  S2UR UR5, SR_CTAID.X ;  /* 0x00000000000579c3 */ /* 0x000eb00000002500 */
[----:B------:R-:W2:Y:S08]  /*0090*/  LDC R14, c[0x0][0x360] ;  /* 0x0000d800ff0e7b82 */ /* 0x000eb00000000800 */
[----:B------:R-:W3:Y:S01]  /*00a0*/  LDC.64 R12, c[0x0][0x398] ;  /* 0x0000e600ff0c7b82 */ /* 0x000ee20000000a00 */
[----:B0-----:R-:W-:-:S02]  /*00b0*/  IMAD R0, R0, UR4, R3 ;  /* 0x0000000400007c24 */ /* 0x001fc4000f8e0203 */
[----:B--2---:R-:W-:-:S05]  /*00c0*/  IMAD R14, R14, UR5, R15 ;  /* 0x000000050e0e7c24 */ /* 0x004fca000f8e020f */
[----:B------:R-:W-:Y:S02]  /*00d0*/  ISETP.GT.U32.AND P0, PT, R0, R14, PT ;  /* 0x0000000e0000720c */ /* 0x000fe40003f04070 */
[----:B------:R-:W-:-:S04]  /*00e0*/  SHF.R.S32.HI R15, RZ, 0x1f, R14 ;  /* 0x0000001fff0f7819 */ /* 0x000fc8000001140e */
[----:B------:R-:W-:-:S04]  /*00f0*/  ISETP.GT.AND.EX P0, PT, RZ, R15, PT, P0 ;  /* 0x0000000fff00720c */ /* 0x000fc80003f04300 */
[----:B------:R-:W-:Y:S02]  /*0100*/  SEL R3, R0, R14, P0 ;  /* 0x0000000e00037207 */ /* 0x000fe40000000000 */
[----:B------:R-:W-:Y:S02]  /*0110*/  SEL R2, R15, RZ, !P0 ;  /* 0x000000ff0f027207 */ /* 0x000fe40004000000 */
[----:B---3--:R-:W-:-:S04]  /*0120*/  ISETP.GE.U32.AND P0, PT, R3, R12, PT ;  /* 0x0000000c0300720c */ /* 0x008fc80003f06070 */
[----:B------:R-:W-:-:S13]  /*0130*/  ISETP.GE.AND.EX P0, PT, R2, R13, PT, P0 ;  /* 0x0000000d0200720c */ /* 0x000fda0003f06300 */
[----:B-1----:R-:W-:Y:S05]  /*0140*/  @P0 BRA `(.L_x_1) ;  /* 0x0000000c00000947 */ /* 0x002fea0003800000 */
[----:B------:R-:W-:Y:S01]  /*0150*/  IADD3 R3, P0, PT, R12, -0x1, RZ ;  /* 0xffffffff0c037810 */ /* 0x000fe20007f1e0ff */
[----:B------:R-:W-:Y:S01]  /*0160*/  IMAD.WIDE.U32 R16, R0, R12, RZ ;  /* 0x0000000c00107225 */ /* 0x000fe200078e00ff */
[----:B------:R-:W-:Y:S01]  /*0170*/  LOP3.LUT R2, R12, 0x7, RZ, 0xc0, !PT ;  /* 0x000000070c027812 */ /* 0x000fe200078ec0ff */
[----:B------:R-:W-:Y:S01]  /*0180*/  UMOV UR4, URZ ;  /* 0x000000ff00047c82 */ /* 0x000fe20008000000 */
[----:B------:R-:W-:Y:S01]  /*0190*/  ISETP.GE.U32.AND P1, PT, R3, 0x7, PT ;  /* 0x000000070300780c */ /* 0x000fe20003f26070 */
[----:B------:R-:W-:Y:S01]  /*01a0*/  IMAD.MOV.U32 R26, RZ, RZ, RZ ;  /* 0x000000ffff1a7224 */ /* 0x000fe200078e00ff */
[----:B------:R-:W-:Y:S01]  /*01b0*/  IADD3.X R3, PT, PT, R13, -0x1, RZ, P0, !PT ;  /* 0xffffffff0d037810 */ /* 0x000fe200007fe4ff */
[----:B------:R-:W-:Y:S01]  /*01c0*/  IMAD.MOV.U32 R4, RZ, RZ, RZ ;  /* 0x000000ffff047224 */ /* 0x000fe200078e00ff */
[----:B------:R-:W-:Y:S01]  /*01d0*/  ISETP.NE.U32.AND P0, PT, R2, RZ, PT ;  /* 0x000000ff0200720c */ /* 0x000fe20003f05070 */
[----:B------:R-:W-:Y:S01]  /*01e0*/  IMAD R5, R0, R13, R17 ;  /* 0x0000000d00057224 */ /* 0x000fe200078e0211 */
[----:B------:R-:W-:-:S02]  /*01f0*/  ISETP.GE.U32.AND.EX P1, PT, R3, RZ, PT, P1 ;  /* 0x000000ff0300720c */ /* 0x000fc40003f26110 */
[----:B------:R-:W-:-:S11]  /*0200*/  ISETP.NE.AND.EX P0, PT, RZ, RZ, PT, P0 ;  /* 0x000000ffff00720c */ /* 0x000fd60003f05300 */
[----:B------:R-:W-:Y:S05]  /*0210*/  @!P1 BRA `(.L_x_2) ;  /* 0x0000000400089947 */ /* 0x000fea0003800000 */
[----:B------:R-:W0:Y:S01]  /*0220*/  LDCU.128 UR8, c[0x0][0x380] ;  /* 0x00007000ff0877ac */ /* 0x000e220008000c00 */
[C---:B------:R-:W-:Y:S01]  /*0230*/  LOP3.LUT R4, R12.reuse, 0xfffffff8, RZ, 0xc0, !PT ;  /* 0xfffffff80c047812 */ /* 0x040fe200078ec0ff */
[C---:B------:R-:W-:Y:S01]  /*0240*/  IMAD.SHL.U32 R7, R12.reuse, 0x4, RZ ;  /* 0x000000040c077824 */ /* 0x040fe200078e00ff */
[C-C-:B------:R-:W-:Y:S01]  /*0250*/  SHF.L.U64.HI R8, R12.reuse, 0x5, R13.reuse ;  /* 0x000000050c087819 */ /* 0x140fe2000001020d */
[----:B------:R-:W1:Y:S01]  /*0260*/  LDCU UR4, c[0x0][0x39c] ;  /* 0x00007380ff0477ac */ /* 0x000e620008000800 */
[----:B------:R-:W-:Y:S01]  /*0270*/  SHF.L.U64.HI R10, R12, 0x2, R13 ;  /* 0x000000020c0a7819 */ /* 0x000fe2000001020d */
[----:B------:R-:W-:Y:S02]  /*0280*/  IMAD.MOV.U32 R26, RZ, RZ, RZ ;  /* 0x000000ffff1a7224 */ /* 0x000fe400078e00ff */
[----:B------:R-:W-:Y:S01]  /*0290*/  IMAD.MOV.U32 R11, RZ, RZ, R4 ;  /* 0x000000ffff0b7224 */ /* 0x000fe200078e0004 */
[----:B0-----:R-:W-:Y:S02]  /*02a0*/  LEA R6, P1, R14, UR10, 0x2 ;  /* 0x0000000a0e067c11 */ /* 0x001fe4000f8210ff */
[----:B------:R-:W-:-:S02]  /*02b0*/  LEA R20, P2, R16, UR8, 0x2 ;  /* 0x0000000810147c11 */ /* 0x000fc4000f8410ff */
[----:B------:R-:W-:Y:S01]  /*02c0*/  LEA.HI.X R3, R14, UR11, R15, 0x2, P1 ;  /* 0x0000000b0e037c11 */ /* 0x000fe200088f140f */
[----:B-1----:R-:W-:Y:S01]  /*02d0*/  IMAD.U32 R9, RZ, RZ, UR4 ;  /* 0x00000004ff097e24 */ /* 0x002fe2000f8e00ff */
[----:B------:R-:W-:Y:S02]  /*02e0*/  LEA.HI.X R21, R16, UR9, R5, 0x2, P2 ;  /* 0x0000000910157c11 */ /* 0x000fe400090f1405 */
[----:B------:R-:W-:-:S05]  /*02f0*/  IADD3 R20, P1, PT, R20, 0x10, RZ ;  /* 0x0000001014147810 */ /* 0x000fca0007f3e0ff */
[----:B------:R-:W-:-:S08]  /*0300*/  IMAD.X R21, RZ, RZ, R21, P1 ;  /* 0x000000ffff157224 */ /* 0x000fd000008e0615 */
.L_x_3:
[----:B------:R-:W-:Y:S02]  /*0310*/  IMAD.MOV.U32 R24, RZ, RZ, R6 ;  /* 0x000000ffff187224 */ /* 0x000fe400078e0006 */
[----:B------:R-:W-:Y:S02]  /*0320*/  IMAD.MOV.U32 R18, RZ, RZ, R20 ;  /* 0x000000ffff127224 */ /* 0x000fe400078e0014 */
[----:B------:R-:W-:Y:S02]  /*0330*/  IMAD.MOV.U32 R19, RZ, RZ, R21 ;  /* 0x000000ffff137224 */ /* 0x000fe400078e0015 */
[----:B------:R-:W-:-:S03]  /*0340*/  IMAD.MOV.U32 R25, RZ, RZ, R3 ;  /* 0x000000ffff197224 */ /* 0x000fc600078e0003 */
[----:B------:R-:W2:Y:S04]  /*0350*/  LDG.E R29, desc[UR6][R18.64+-0x10] ;  /* 0xfffff006121d7981 */ /* 0x000ea8000c1e1900 */
[----:B------:R-:W2:Y:S01]  /*0360*/  LDG.E R24, desc[UR6][R24.64] ;  /* 0x0000000618187981 */ /* 0x000ea2000c1e1900 */
[----:B------:R-:W-:-:S03]  /*0370*/  IADD3 R22, P1, PT, R6, R7, RZ ;  /* 0x0000000706167210 */ /* 0x000fc60007f3e0ff */
[----:B------:R-:W3:Y:S02]  /*0380*/  LDG.E R27, desc[UR6][R18.64+-0xc] ;  /* 0xfffff406121b7981 */ /* 0x000ee4000c1e1900 */
[----:B------:R-:W-:Y:S01]  /*0390*/  IMAD.X R23, R3, 0x1, R10, P1 ;  /* 0x0000000103177824 */ /* 0x000fe200008e060a */
[----:B------:R-:W-:-:S04]  /*03a0*/  IADD3 R20, P1, PT, R22, R7, RZ ;  /* 0x0000000716147210 */ /* 0x000fc80007f3e0ff */
[----:B------:R-:W3:Y:S01]  /*03b0*/  LDG.E R28, desc[UR6][R22.64] ;  /* 0x00000006161c7981 */ /* 0x000ee2000c1e1900 */
[----:B------:R-:W-:-:S05]  /*03c0*/  IMAD.X R21, R23, 0x1, R10, P1 ;  /* 0x0000000117157824 */ /* 0x000fca00008e060a */
[----:B------:R3:W4:Y:S04]  /*03d0*/  LDG.E R22, desc[UR6][R20.64] ;  /* 0x0000000614167981 */ /* 0x000728000c1e1900 */
[----:B------:R-:W5:Y:S01]  /*03e0*/  LDG.E R23, desc[UR6][R18.64+-0x4] ;  /* 0xfffffc0612177981 */ /* 0x000f62000c1e1900 */
[----:B--2---:R-:W-:-:S03]  /*03f0*/  FFMA R26, R29, R24, R26 ;  /* 0x000000181d1a7223 */ /* 0x004fc6000000001a */
[----:B------:R-:W4:Y:S01]  /*0400*/  LDG.E R29, desc[UR6][R18.64+-0x8] ;  /* 0xfffff806121d7981 */ /* 0x000f22000c1e1900 */
[----:B------:R-:W-:-:S05]  /*0410*/  IADD3 R24, P1, PT, R20, R7, RZ ;  /* 0x0000000714187210 */ /* 0x000fca0007f3e0ff */
[----:B------:R-:W-:Y:S02]  /*0420*/  IMAD.X R25, R21, 0x1, R10, P1 ;  /* 0x0000000115197824 */ /* 0x000fe400008e060a */
[----:B------:R-:W2:Y:S01]  /*0430*/  LDG.E R21, desc[UR6][R18.64] ;  /* 0x0000000612157981 */ /* 0x000ea2000c1e1900 */
[----:B---3--:R-:W-:Y:S01]  /*0440*/  FFMA R20, R27, R28, R26 ;  /* 0x0000001c1b147223 */ /* 0x008fe2000000001a */
[----:B------:R-:W-:Y:S02]  /*0450*/  IADD3 R26, P1, PT, R24, R7, RZ ;  /* 0x00000007181a7210 */ /* 0x000fe40007f3e0ff */
[----:B------:R-:W5:Y:S03]  /*0460*/  LDG.E R28, desc[UR6][R24.64] ;  /* 0x00000006181c7981 */ /* 0x000f66000c1e1900 */
[----:B------:R-:W-:Y:S02]  /*0470*/  IMAD.X R27, R25, 0x1, R10, P1 ;  /* 0x00000001191b7824 */ /* 0x000fe400008e060a */
[----:B----4-:R-:W-:-:S03]  /*0480*/  FFMA R22, R29, R22, R20 ;  /* 0x000000161d167223 */ /* 0x010fc60000000014 */
[----:B------:R-:W2:Y:S01]  /*0490*/  LDG.E R29, desc[UR6][R26.64] ;  /* 0x000000061a1d7981 */ /* 0x000ea2000c1e1900 */
[----:B-----5:R-:W-:Y:S01]  /*04a0*/  FFMA R28, R23, R28, R22 ;  /* 0x0000001c171c7223 */ /* 0x020fe20000000016 */
[-C--:B------:R-:W-:Y:S02]  /*04b0*/  IADD3 R22, P1, PT, R26, R7.reuse, RZ ;  /* 0x000000071a167210 */ /* 0x080fe40007f3e0ff */
[----:B------:R-:W3:Y:S03]  /*04c0*/  LDG.E R26, desc[UR6][R18.64+0x8] ;  /* 0x00000806121a7981 */ /* 0x000ee6000c1e1900 */
[----:B------:R-:W-:Y:S01]  /*04d0*/  IMAD.X R23, R27, 0x1, R10, P1 ;  /* 0x000000011b177824 */ /* 0x000fe200008e060a */
[----:B------:R-:W-:Y:S01]  /*04e0*/  IADD3 R20, P1, PT, R22, R7, RZ ;  /* 0x0000000716147210 */ /* 0x000fe20007f3e0ff */
[----:B------:R-:W4:Y:S01]  /*04f0*/  LDG.E R27, desc[UR6][R18.64+0xc] ;  /* 0x00000c06121b7981 */ /* 0x000f22000c1e1900 */
[----:B--2---:R-:W-:-:S03]  /*0500*/  FFMA R28, R21, R29, R28 ;  /* 0x0000001d151c7223 */ /* 0x004fc6000000001c */
[----:B------:R-:W-:Y:S01]  /*0510*/  IMAD.X R21, R23, 0x1, R10, P1 ;  /* 0x0000000117157824 */ /* 0x000fe200008e060a */
[----:B------:R-:W2:Y:S01]  /*0520*/  LDG.E R29, desc[UR6][R18.64+0x4] ;  /* 0x00000406121d7981 */ /* 0x000ea2000c1e1900 */
[----:B------:R-:W-:-:S03]  /*0530*/  IADD3 R24, P1, PT, R20, R7, RZ ;  /* 0x0000000714187210 */ /* 0x000fc60007f3e0ff */
[----:B------:R-:W2:Y:S02]  /*0540*/  LDG.E R23, desc[UR6][R22.64] ;  /* 0x0000000616177981 */ /* 0x000ea4000c1e1900 */
[----:B------:R-:W-:Y:S02]  /*0550*/  IMAD.X R25, R21, 0x1, R10, P1 ;  /* 0x0000000115197824 */ /* 0x000fe400008e060a */
[----:B------:R-:W3:Y:S04]  /*0560*/  LDG.E R20, desc[UR6][R20.64] ;  /* 0x0000000614147981 */ /* 0x000ee8000c1e1900 */
[----:B------:R-:W4:Y:S01]  /*0570*/  LDG.E R24, desc[UR6][R24.64] ;  /* 0x0000000618187981 */ /* 0x000f22000c1e1900 */
[----:B------:R-:W-:-:S04]  /*0580*/  IADD3 R11, P1, PT, R11, -0x8, RZ ;  /* 0xfffffff80b0b7810 */ /* 0x000fc80007f3e0ff */
[----:B------:R-:W-:Y:S02]  /*0590*/  IADD3.X R9, PT, PT, R9, -0x1, RZ, P1, !PT ;  /* 0xffffffff09097810 */ /* 0x000fe40000ffe4ff */
[----:B------:R-:W-:-:S04]  /*05a0*/  ISETP.NE.U32.AND P1, PT, R11, RZ, PT ;  /* 0x000000ff0b00720c */ /* 0x000fc80003f25070 */
[----:B------:R-:W-:Y:S02]  /*05b0*/  ISETP.NE.AND.EX P1, PT, R9, RZ, PT, P1 ;  /* 0x000000ff0900720c */ /* 0x000fe40003f25310 */
[----:B------:R-:W-:-:S05]  /*05c0*/  LEA R6, P2, R12, R6, 0x5 ;  /* 0x000000060c067211 */ /* 0x000fca00078428ff */
[----:B------:R-:W-:Y:S02]  /*05d0*/  IMAD.X R3, R3, 0x1, R8, P2 ;  /* 0x0000000103037824 */ /* 0x000fe400010e0608 */
[----:B--2---:R-:W-:-:S04]  /*05e0*/  FFMA R29, R29, R23, R28 ;  /* 0x000000171d1d7223 */ /* 0x004fc8000000001c */
[----:B---3--:R-:W-:Y:S01]  /*05f0*/  FFMA R26, R26, R20, R29 ;  /* 0x000000141a1a7223 */ /* 0x008fe2000000001d */
[----:B------:R-:W-:-:S03]  /*0600*/  IADD3 R20, P3, PT, R18, 0x20, RZ ;  /* 0x0000002012147810 */ /* 0x000fc60007f7e0ff */
[----:B----4-:R-:W-:Y:S02]  /*0610*/  FFMA R26, R27, R24, R26 ;  /* 0x000000181b1a7223 */ /* 0x010fe4000000001a */
[----:B------:R-:W-:Y:S01]  /*0620*/  IMAD.X R21, RZ, RZ, R19, P3 ;  /* 0x000000ffff157224 */ /* 0x000fe200018e0613 */
[----:B------:R-:W-:Y:S07]  /*0630*/  @P1 BRA `(.L_x_3) ;  /* 0xfffffffc00341947 */ /* 0x000fee000383ffff */
.L_x_2:
[----:B------:R-:W-:Y:S05]  /*0640*/  @!P0 BRA `(.L_x_1) ;  /* 0x0000000400c08947 */ /* 0x000fea0003800000 */
[----:B------:R-:W-:Y:S02]  /*0650*/  ISETP.GE.U32.AND P1, PT, R2, 0x4, PT ;  /* 0x000000040200780c */ /* 0x000fe40003f26070 */
[----:B------:R-:W-:Y:S02]  /*0660*/  LOP3.LUT R24, R12, 0x3, RZ, 0xc0, !PT ;  /* 0x000000030c187812 */ /* 0x000fe400078ec0ff */
[----:B------:R-:W-:Y:S02]  /*0670*/  ISETP.GE.U32.AND.EX P1, PT, RZ, RZ, PT, P1 ;  /* 0x000000ffff00720c */ /* 0x000fe40003f26110 */
[----:B------:R-:W-:-:S04]  /*0680*/  ISETP.NE.U32.AND P0, PT, R24, RZ, PT ;  /* 0x000000ff1800720c */ /* 0x000fc80003f05070 */
[----:B------:R-:W-:-:S07]  /*0690*/  ISETP.NE.AND.EX P0, PT, RZ, RZ, PT, P0 ;  /* 0x000000ffff00720c */ /* 0x000fce0003f05300 */
[----:B------:R-:W-:Y:S06]  /*06a0*/  @!P1 BRA `(.L_x_4) ;  /* 0x0000000000d09947 */ /* 0x000fec0003800000 */
[----:B------:R-:W0:Y:S01]  /*06b0*/  LDCU.128 UR8, c[0x0][0x380] ;  /* 0x00007000ff0877ac */ /* 0x000e220008000c00 */
[----:B------:R-:W-:Y:S01]  /*06c0*/  IMAD R2, R12, UR4, RZ ;  /* 0x000000040c027c24 */ /* 0x000fe2000f8e02ff */
[C---:B------:R-:W-:Y:S01]  /*06d0*/  IADD3 R8, P1, PT, R4.reuse, R16, RZ ;  /* 0x0000001004087210 */ /* 0x040fe20007f3e0ff */
[----:B------:R-:W-:-:S03]  /*06e0*/  IMAD.WIDE.U32 R6, R4, R12, R14 ;  /* 0x0000000c04067225 */ /* 0x000fc600078e000e */
[----:B------:R-:W-:Y:S01]  /*06f0*/  IADD3.X R11, PT, PT, R5, UR4, RZ, P1, !PT ;  /* 0x00000004050b7c10 */ /* 0x000fe20008ffe4ff */
[C---:B------:R-:W-:Y:S02]  /*0700*/  IMAD R3, R4.reuse, R13, R2 ;  /* 0x0000000d04037224 */ /* 0x040fe400078e0202 */
[----:B------:R-:W-:Y:S02]  /*0710*/  VIADD R9, R4, 0x1 ;  /* 0x0000000104097836 */ /* 0x000fe40000000000 */
[----:B------:R-:W-:Y:S02]  /*0720*/  IMAD.IADD R7, R7, 0x1, R3 ;  /* 0x0000000107077824 */ /* 0x000fe400078e0203 */
[----:B------:R-:W-:-:S04]  /*0730*/  IMAD.WIDE.U32 R2, R9, R12, R14 ;  /* 0x0000000c09027225 */ /* 0x000fc800078e000e */
[CC--:B------:R-:W-:Y:S01]  /*0740*/  IMAD R3, R9.reuse, R13.reuse, R3 ;  /* 0x0000000d09037224 */ /* 0x0c0fe200078e0203 */
[----:B0-----:R-:W-:Y:S01]  /*0750*/  LEA R22, P2, R6, UR10, 0x2 ;  /* 0x0000000a06167c11 */ /* 0x001fe2000f8410ff */
[----:B------:R-:W-:Y:S01]  /*0760*/  VIADD R19, R4, 0x2 ;  /* 0x0000000204137836 */ /* 0x000fe20000000000 */
[----:B------:R-:W-:Y:S02]  /*0770*/  LEA R28, P1, R8, UR8, 0x2 ;  /* 0x00000008081c7c11 */ /* 0x000fe4000f8210ff */
[----:B------:R-:W-:Y:S02]  /*0780*/  LEA.HI.X R23, R6, UR11, R7, 0x2, P2 ;  /* 0x0000000b06177c11 */ /* 0x000fe400090f1407 */
[----:B------:R-:W-:Y:S02]  /*0790*/  LEA R6, P3, R2, UR10, 0x2 ;  /* 0x0000000a02067c11 */ /* 0x000fe4000f8610ff */
[----:B------:R-:W-:Y:S01]  /*07a0*/  IADD3 R9, P2, PT, R9, R16, RZ ;  /* 0x0000001009097210 */ /* 0x000fe20007f5e0ff */
[----:B------:R-:W-:Y:S01]  /*07b0*/  VIADD R27, R4, 0x3 ;  /* 0x00000003041b7836 */ /* 0x000fe20000000000 */
[----:B------:R-:W-:Y:S01]  /*07c0*/  LEA.HI.X R7, R2, UR11, R3, 0x2, P3 ;  /* 0x0000000b02077c11 */ /* 0x000fe200098f1403 */
[----:B------:R-:W2:Y:S01]  /*07d0*/  LDG.E R22, desc[UR6][R22.64] ;  /* 0x0000000616167981 */ /* 0x000ea2000c1e1900 */
[----:B------:R-:W-:Y:S01]  /*07e0*/  LEA.HI.X R29, R8, UR9, R11, 0x2, P1 ;  /* 0x00000009081d7c11 */ /* 0x000fe200088f140b */
[----:B------:R-:W-:Y:S01]  /*07f0*/  IMAD.X R2, RZ, RZ, R5, P2 ;  /* 0x000000ffff027224 */ /* 0x000fe200010e0605 */
[----:B------:R-:W-:Y:S01]  /*0800*/  LEA R8, P1, R9, UR8, 0x2 ;  /* 0x0000000809087c11 */ /* 0x000fe2000f8210ff */
[-C--:B------:R-:W-:Y:S01]  /*0810*/  IMAD.WIDE.U32 R10, R19, R12.reuse, R14 ;  /* 0x0000000c130a7225 */ /* 0x080fe200078e000e */
[----:B------:R-:W3:Y:S02]  /*0820*/  LDG.E R6, desc[UR6][R6.64] ;  /* 0x0000000606067981 */ /* 0x000ee4000c1e1900 */
[----:B------:R-:W-:Y:S01]  /*0830*/  LEA.HI.X R9, R9, UR9, R2, 0x2, P1 ;  /* 0x0000000909097c11 */ /* 0x000fe200088f1402 */
[----:B------:R-:W-:Y:S01]  /*0840*/  IMAD R3, R19, R13, R11 ;  /* 0x0000000d13037224 */ /* 0x000fe200078e020b */
[C---:B------:R-:W-:Y:S01]  /*0850*/  LEA R2, P1, R10.reuse, UR10, 0x2 ;  /* 0x0000000a0a027c11 */ /* 0x040fe2000f8210ff */
[----:B------:R-:W-:Y:S01]  /*0860*/  IMAD.WIDE.U32 R20, R27, R12, R14 ;  /* 0x0000000c1b147225 */ /* 0x000fe200078e000e */
[----:B------:R0:W2:Y:S02]  /*0870*/  LDG.E R25, desc[UR6][R28.64] ;  /* 0x000000061c197981 */ /* 0x0000a4000c1e1900 */
[----:B------:R-:W-:-:S02]  /*0880*/  LEA.HI.X R3, R10, UR11, R3, 0x2, P1 ;  /* 0x0000000b0a037c11 */ /* 0x000fc400088f1403 */
[----:B------:R-:W-:Y:S01]  /*0890*/  IADD3 R19, P1, PT, R19, R16, RZ ;  /* 0x0000001013137210 */ /* 0x000fe20007f3e0ff */
[----:B------:R-:W3:Y:S04]  /*08a0*/  LDG.E R8, desc[UR6][R8.64] ;  /* 0x0000000608087981 */ /* 0x000ee8000c1e1900 */
[----:B------:R-:W-:Y:S01]  /*08b0*/  IMAD.X R18, RZ, RZ, R5, P1 ;  /* 0x000000ffff127224 */ /* 0x000fe200008e0605 */
[C---:B------:R-:W-:Y:S01]  /*08c0*/  LEA R10, P1, R19.reuse, UR8, 0x2 ;  /* 0x00000008130a7c11 */ /* 0x040fe2000f8210ff */
[----:B------:R-:W4:Y:S03]  /*08d0*/  LDG.E R2, desc[UR6][R2.64] ;  /* 0x0000000602027981 */ /* 0x000f26000c1e1900 */
[----:B------:R-:W-:Y:S01]  /*08e0*/  LEA.HI.X R11, R19, UR9, R18, 0x2, P1 ;  /* 0x00000009130b7c11 */ /* 0x000fe200088f1412 */
[----:B------:R-:W-:Y:S01]  /*08f0*/  IMAD R19, R27, R13, R21 ;  /* 0x0000000d1b137224 */ /* 0x000fe200078e0215 */
[----:B------:R-:W-:-:S03]  /*0900*/  LEA R18, P1, R20, UR10, 0x2 ;  /* 0x0000000a14127c11 */ /* 0x000fc6000f8210ff */
[----:B------:R-:W4:Y:S01]  /*0910*/  LDG.E R10, desc[UR6][R10.64] ;  /* 0x000000060a0a7981 */ /* 0x000f22000c1e1900 */
[----:B------:R-:W-:Y:S02]  /*0920*/  LEA.HI.X R19, R20, UR11, R19, 0x2, P1 ;  /* 0x0000000b14137c11 */ /* 0x000fe400088f1413 */
[----:B------:R-:W-:-:S03]  /*0930*/  IADD3 R27, P1, PT, R27, R16, RZ ;  /* 0x000000101b1b7210 */ /* 0x000fc60007f3e0ff */
[----:B------:R-:W5:Y:S01]  /*0940*/  LDG.E R18, desc[UR6][R18.64] ;  /* 0x0000000612127981 */ /* 0x000f62000c1e1900 */
[----:B------:R-:W-:Y:S01]  /*0950*/  LEA R20, P2, R27, UR8, 0x2 ;  /* 0x000000081b147c11 */ /* 0x000fe2000f8410ff */
[----:B0-----:R-:W-:-:S05]  /*0960*/  IMAD.X R28, RZ, RZ, R5, P1 ;  /* 0x000000ffff1c7224 */ /* 0x001fca00008e0605 */
[----:B------:R-:W-:-:S05]  /*0970*/  LEA.HI.X R21, R27, UR9, R28, 0x2, P2 ;  /* 0x000000091b157c11 */ /* 0x000fca00090f141c */
[----:B------:R-:W5:Y:S01]  /*0980*/  LDG.E R20, desc[UR6][R20.64] ;  /* 0x0000000614147981 */ /* 0x000f62000c1e1900 */
[----:B------:R-:W-:Y:S01]  /*0990*/  VIADD R4, R4, 0x4 ;  /* 0x0000000404047836 */ /* 0x000fe20000000000 */
[----:B------:R-:W-:Y:S01]  /*09a0*/  UMOV UR4, URZ ;  /* 0x000000ff00047c82 */ /* 0x000fe20008000000 */
[----:B--2---:R-:W-:-:S04]  /*09b0*/  FFMA R25, R25, R22, R26 ;  /* 0x0000001619197223 */ /* 0x004fc8000000001a */
[----:B---3--:R-:W-:-:S04]  /*09c0*/  FFMA R25, R8, R6, R25 ;  /* 0x0000000608197223 */ /* 0x008fc80000000019 */
[----:B----4-:R-:W-:-:S04]  /*09d0*/  FFMA R25, R10, R2, R25 ;  /* 0x000000020a197223 */ /* 0x010fc80000000019 */
[----:B-----5:R-:W-:-:S07]  /*09e0*/  FFMA R26, R20, R18, R25 ;  /* 0x00000012141a7223 */ /* 0x020fce0000000019 */
.L_x_4:
[----:B------:R-:W-:Y:S05]  /*09f0*/  @!P0 BRA `(.L_x_1) ;  /* 0x0000000000d48947 */ /* 0x000fea0003800000 */
[----:B------:R-:W-:Y:S02]  /*0a00*/  ISETP.NE.U32.AND P1, PT, R24, 0x1, PT ;  /* 0x000000011800780c */ /* 0x000fe40003f25070 */
[----:B------:R-:W-:Y:S02]  /*0a10*/  LOP3.LUT R2, R12, 0x1, RZ, 0xc0, !PT ;  /* 0x000000010c027812 */ /* 0x000fe400078ec0ff */
[----:B------:R-:W-:Y:S02]  /*0a20*/  ISETP.NE.AND.EX P1, PT, RZ, RZ, PT, P1 ;  /* 0x000000ffff00720c */ /* 0x000fe40003f25310 */
[----:B------:R-:W-:-:S04]  /*0a30*/  ISETP.NE.U32.AND P0, PT, R2, 0x1, PT ;  /* 0x000000010200780c */ /* 0x000fc80003f05070 */
[----:B------:R-:W-:-:S07]  /*0a40*/  ISETP.NE.U32.AND.EX P0, PT, RZ, RZ, PT, P0 ;  /* 0x000000ffff00720c */ /* 0x000fce0003f05100 */
[----:B------:R-:W-:Y:S06]  /*0a50*/  @!P1 BRA `(.L_x_5) ;  /* 0x0000000000789947 */ /* 0x000fec0003800000 */
[----:B------:R-:W0:Y:S01]  /*0a60*/  LDCU.128 UR8, c[0x0][0x380] ;  /* 0x00007000ff0877ac */ /* 0x000e220008000c00 */
[----:B------:R-:W-:Y:S01]  /*0a70*/  IMAD R2, R12, UR4, RZ ;  /* 0x000000040c027c24 */ /* 0x000fe2000f8e02ff */
[C---:B------:R-:W-:Y:S01]  /*0a80*/  IADD3 R3, P1, PT, R4.reuse, R16, RZ ;  /* 0x0000001004037210 */ /* 0x040fe20007f3e0ff */
[----:B------:R-:W-:Y:S02]  /*0a90*/  IMAD.MOV.U32 R8, RZ, RZ, R14 ;  /* 0x000000ffff087224 */ /* 0x000fe400078e000e */
[----:B------:R-:W-:Y:S01]  /*0aa0*/  IMAD.MOV.U32 R9, RZ, RZ, R15 ;  /* 0x000000ffff097224 */ /* 0x000fe200078e000f */
[----:B------:R-:W-:Y:S01]  /*0ab0*/  IADD3.X R10, PT, PT, R5, UR4, RZ, P1, !PT ;  /* 0x00000004050a7c10 */ /* 0x000fe20008ffe4ff */
[C---:B------:R-:W-:Y:S02]  /*0ac0*/  VIADD R21, R4.reuse, 0x1 ;  /* 0x0000000104157836 */ /* 0x040fe40000000000 */
[C---:B------:R-:W-:Y:S02]  /*0ad0*/  IMAD R11, R4.reuse, R13, R2 ;  /* 0x0000000d040b7224 */ /* 0x040fe400078e0202 */
[----:B------:R-:W-:Y:S01]  /*0ae0*/  IMAD.WIDE.U32 R6, R4, R12, R8 ;  /* 0x0000000c04067225 */ /* 0x000fe200078e0008 */
[----:B------:R-:W-:-:S03]  /*0af0*/  IADD3 R19, P1, PT, R21, R16, RZ ;  /* 0x0000001015137210 */ /* 0x000fc60007f3e0ff */
[----:B------:R-:W-:Y:S01]  /*0b00*/  IMAD.WIDE.U32 R8, R21, R12, R8 ;  /* 0x0000000c15087225 */ /* 0x000fe200078e0008 */
[----:B0-----:R-:W-:-:S03]  /*0b10*/  LEA R2, P2, R3, UR8, 0x2 ;  /* 0x0000000803027c11 */ /* 0x001fc6000f8410ff */
[----:B------:R-:W-:Y:S01]  /*0b20*/  IMAD.IADD R11, R7, 0x1, R11 ;  /* 0x00000001070b7824 */ /* 0x000fe200078e020b */
[----:B------:R-:W-:Y:S01]  /*0b30*/  LEA R18, P3, R19, UR8, 0x2 ;  /* 0x0000000813127c11 */ /* 0x000fe2000f8610ff */
[----:B------:R-:W-:Y:S01]  /*0b40*/  IMAD.X R22, RZ, RZ, R5, P1 ;  /* 0x000000ffff167224 */ /* 0x000fe200008e0605 */
[----:B------:R-:W-:Y:S01]  /*0b50*/  LEA.HI.X R3, R3, UR9, R10, 0x2, P2 ;  /* 0x0000000903037c11 */ /* 0x000fe200090f140a */
[----:B------:R-:W-:Y:S01]  /*0b60*/  IMAD R7, R21, R13, R9 ;  /* 0x0000000d15077224 */ /* 0x000fe200078e0209 */
[----:B------:R-:W-:Y:S02]  /*0b70*/  LEA R20, P2, R6, UR10, 0x2 ;  /* 0x0000000a06147c11 */ /* 0x000fe4000f8410ff */
[----:B------:R-:W-:Y:S02]  /*0b80*/  LEA R10, P4, R8, UR10, 0x2 ;  /* 0x0000000a080a7c11 */ /* 0x000fe4000f8810ff */
[----:B------:R-:W-:Y:S01]  /*0b90*/  LEA.HI.X R21, R6, UR11, R11, 0x2, P2 ;  /* 0x0000000b06157c11 */ /* 0x000fe200090f140b */
[----:B------:R-:W2:Y:S01]  /*0ba0*/  LDG.E R3, desc[UR6][R2.64] ;  /* 0x0000000602037981 */ /* 0x000ea2000c1e1900 */
[----:B------:R-:W-:-:S02]  /*0bb0*/  LEA.HI.X R19, R19, UR9, R22, 0x2, P3 ;  /* 0x0000000913137c11 */ /* 0x000fc400098f1416 */
[----:B------:R-:W-:Y:S01]  /*0bc0*/  LEA.HI.X R11, R8, UR11, R7, 0x2, P4 ;  /* 0x0000000b080b7c11 */ /* 0x000fe2000a0f1407 */
[----:B------:R-:W2:Y:S04]  /*0bd0*/  LDG.E R20, desc[UR6][R20.64] ;  /* 0x0000000614147981 */ /* 0x000ea8000c1e1900 */
[----:B------:R-:W3:Y:S04]  /*0be0*/  LDG.E R19, desc[UR6][R18.64] ;  /* 0x0000000612137981 */ /* 0x000ee8000c1e1900 */
[----:B------:R-:W3:Y:S01]  /*0bf0*/  LDG.E R10, desc[UR6][R10.64] ;  /* 0x000000060a0a7981 */ /* 0x000ee2000c1e1900 */
[----:B------:R-:W-:Y:S01]  /*0c00*/  VIADD R4, R4, 0x2 ;  /* 0x0000000204047836 */ /* 0x000fe20000000000 */
[----:B------:R-:W-:Y:S01]  /*0c10*/  UMOV UR4, URZ ;  /* 0x000000ff00047c82 */ /* 0x000fe20008000000 */
[----:B--2---:R-:W-:-:S04]  /*0c20*/  FFMA R26, R3, R20, R26 ;  /* 0x00000014031a7223 */ /* 0x004fc8000000001a */
[----:B---3--:R-:W-:-:S07]  /*0c30*/  FFMA R26, R19, R10, R26 ;  /* 0x0000000a131a7223 */ /* 0x008fce000000001a */
.L_x_5:
[----:B------:R-:W-:Y:S05]  /*0c40*/  @P0 BRA `(.L_x_1) ;  /* 0x0000000000400947 */ /* 0x000fea0003800000 */
[----:B------:R-:W0:Y:S01]  /*0c50*/  LDCU.128 UR8, c[0x0][0x380] ;  /* 0x00007000ff0877ac */ /* 0x000e220008000c00 */
[----:B------:R-:W-:Y:S01]  /*0c60*/  IMAD R2, R12, UR4, RZ ;  /* 0x000000040c027c24 */ /* 0x000fe2000f8e02ff */
[C---:B------:R-:W-:Y:S01]  /*0c70*/  IADD3 R16, P0, PT, R4.reuse, R16, RZ ;  /* 0x0000001004107210 */ /* 0x040fe20007f1e0ff */
[----:B------:R-:W-:Y:S02]  /*0c80*/  IMAD.MOV.U32 R6, RZ, RZ, R14 ;  /* 0x000000ffff067224 */ /* 0x000fe400078e000e */
[----:B------:R-:W-:Y:S01]  /*0c90*/  IMAD.MOV.U32 R7, RZ, RZ, R15 ;  /* 0x000000ffff077224 */ /* 0x000fe200078e000f */
[----:B------:R-:W-:Y:S01]  /*0ca0*/  IADD3.X R3, PT, PT, R5, UR4, RZ, P0, !PT ;  /* 0x0000000405037c10 */ /* 0x000fe200087fe4ff */
[C---:B------:R-:W-:Y:S02]  /*0cb0*/  IMAD R9, R4.reuse, R13, R2 ;  /* 0x0000000d04097224 */ /* 0x040fe400078e0202 */
[----:B------:R-:W-:-:S04]  /*0cc0*/  IMAD.WIDE.U32 R6, R4, R12, R6 ;  /* 0x0000000c04067225 */ /* 0x000fc800078e0006 */
[----:B------:R-:W-:Y:S01]  /*0cd0*/  IMAD.IADD R5, R7, 0x1, R9 ;  /* 0x0000000107057824 */ /* 0x000fe200078e0209 */
[----:B0-----:R-:W-:Y:S02]  /*0ce0*/  LEA R2, P1, R16, UR8, 0x2 ;  /* 0x0000000810027c11 */ /* 0x001fe4000f8210ff */
[----:B------:R-:W-:Y:S02]  /*0cf0*/  LEA R4, P0, R6, UR10, 0x2 ;  /* 0x0000000a06047c11 */ /* 0x000fe4000f8010ff */
[----:B------:R-:W-:Y:S02]  /*0d00*/  LEA.HI.X R3, R16, UR9, R3, 0x2, P1 ;  /* 0x0000000910037c11 */ /* 0x000fe400088f1403 */
[----:B------:R-:W-:-:S04]  /*0d10*/  LEA.HI.X R5, R6, UR11, R5, 0x2, P0 ;  /* 0x0000000b06057c11 */ /* 0x000fc800080f1405 */
[----:B------:R-:W2:Y:S04]  /*0d20*/  LDG.E R3, desc[UR6][R2.64] ;  /* 0x0000000602037981 */ /* 0x000ea8000c1e1900 */
[----:B------:R-:W2:Y:S02]  /*0d30*/  LDG.E R4, desc[UR6][R4.64] ;  /* 0x0000000604047981 */ /* 0x000ea4000c1e1900 */
[----:B--2---:R-:W-:-:S07]  /*0d40*/  FFMA R26, R3, R4, R26 ;  /* 0x00000004031a7223 */ /* 0x004fce000000001a */
.L_x_1:
[----:B------:R-:W-:Y:S05]  /*0d50*/  BSYNC.RECONVERGENT B0 ;  /* 0x0000000000007941 */ /* 0x000fea0003800200 */
.L_x_0:
[----:B------:R-:W0:Y:S01]  /*0d60*/  LDCU.64 UR4, c[0x0][0x390] ;  /* 0x00007200ff0477ac */ /* 0x000e220008000a00 */
[----:B------:R-:W-:Y:S02]  /*0d70*/  IMAD.MOV.U32 R2, RZ, RZ, R14 ;  /* 0x000000ffff027224 */ /* 0x000fe400078e000e */
[----:B------:R-:W-:Y:S02]  /*0d80*/  IMAD.MOV.U32 R3, RZ, RZ, R15 ;  /* 0x000000ffff037224 */ /* 0x000fe400078e000f */
[----:B------:R-:W-:-:S04]  /*0d90*/  IMAD.WIDE.U32 R2, R0, R12, R2 ;  /* 0x0000000c00027225 */ /* 0x000fc800078e0002 */
[----:B------:R-:W-:Y:S01]  /*0da0*/  IMAD R13, R0, R13, R3 ;  /* 0x0000000d000d7224 */ /* 0x000fe200078e0203 */
[----:B0-----:R-:W-:-:S04]  /*0db0*/  LEA R4, P0, R2, UR4, 0x2 ;  /* 0x0000000402047c11 */ /* 0x001fc8000f8010ff */
[----:B------:R-:W-:-:S05]  /*0dc0*/  LEA.HI.X R5, R2, UR5, R13, 0x2, P0 ;  /* 0x0000000502057c11 */ /* 0x000fca00080f140d */
[----:B------:R-:W-:Y:S01]  /*0dd0*/  STG.E desc[UR6][R4.64], R26 ;  /* 0x0000001a04007986 */ /* 0x000fe2000c101906 */
[----:B------:R-:W-:Y:S05]  /*0de0*/  EXIT ;  /* 0x000000000000794d */ /* 0x000fea0003800000 */
.L_x_6:
[----:B------:R-:W-:-:S00]  /*0df0*/  BRA `(.L_x_6) ;  /* 0xfffffffc00fc7947 */ /* 0x000fc0000383ffff */
[----:B------:R-:W-:-:S00]  /*0e00*/  NOP ;  /* 0x0000000000007918 */ /* 0x000fc00000000000 */
[----:B------:R-:W-:-:S00]  /*0e10*/  NOP ;  /* 0x0000000000007918 */ /* 0x000fc00000000000 */
[----:B------:R-:W-:-:S00]  /*0e20*/  NOP ;  /* 0x0000000000007918 */ /* 0x000fc00000000000 */
[----:B------:R-:W-:-:S00]  /*0e30*/  NOP ;  /* 0x0000000000007918 */ /* 0x000fc00000000000 */
[----:B------:R-:W-:-:S00]  /*0e40*/  NOP ;  /* 0x0000000000007918 */ /* 0x000fc00000000000 */
[----:B------:R-:W-:-:S00]  /*0e50*/  NOP ;  /* 0x0000000000007918 */ /* 0x000fc00000000000 */
[----:B------:R-:W-:-:S00]  /*0e60*/  NOP ;  /* 0x0000000000007918 */ /* 0x000fc00000000000 */
[----:B------:R-:W-:-:S00]  /*0e70*/  NOP ;  /* 0x0000000000007918 */ /* 0x000fc00000000000 */
.L_x_7:


//--------------------- .nv.shared.reserved.0     --------------------------
	.section	.nv.shared.reserved.0,"aw",@nobits
	.weak		__nv_reservedSMEM_offset_0_alias
	.size		__nv_reservedSMEM_offset_0_alias, 0, 64
	.other		__nv_reservedSMEM_offset_0_alias,@"STO_CUDA_RESERVED_SHARED STV_DEFAULT"
__nv_reservedSMEM_offset_0_alias:
	.zero		0
	.zero		64


//--------------------- .nv.constant0._Z26matrixMultiplicationKernelPfS_S_l --------------------------
	.section	.nv.constant0._Z26matrixMultiplicationKernelPfS_S_l,"a",@progbits
	.sectionflags	@""
	.align	4
.nv.constant0._Z26matrixMultiplicationKernelPfS_S_l:
	.zero		928


//--------------------- SYMBOLS --------------------------

	.type		.nv.reservedSmem.offset0,@object
	.size		.nv.reservedSmem.offset0,0x4
